.version 6.5
.target sm_30
.address_size 64

.visible .entry cvt_rni_u16_f32(
	.param .u64 input,
	.param .u64 output
)
{
	.reg .u64 	    in_addr;
    .reg .u64 	    out_addr;
    .reg .f32 	    temp_f32;
    .reg .u16 	    temp_u16;

	ld.param.u64 	in_addr, [input];
    ld.param.u64 	out_addr, [output];

    ld.global.f32   temp_f32, [in_addr];
	cvt.rni.u16.f32 temp_u16, temp_f32;
    st.u16          [out_addr], temp_u16;
	ret;
}


// ===== COMPILED SASS (sm_100) =====

	.target	sm_100

	.elftype	@"ET_EXEC"


//--------------------- .note.nv.tkinfo           --------------------------
	.section	.note.nv.tkinfo,"",@"SHT_NOTE"
	.sectionflags	@"SHF_NOTE_NV_TKINFO"
	.tkinfo
        /*0018*/ 	.word	0x00000002
        /*0030*/ 	.string	""
        /*0030*/ 	.string	"ptxas"
        /*0030*/ 	.string	"Cuda compilation tools, release 13.0, V13.0.88"
        /*0030*/ 	.string	"Build cuda_13.0.r13.0/compiler.36424714_0"
        /*0030*/ 	.string	"-arch sm_100 "



//--------------------- .note.nv.cuinfo           --------------------------
	.section	.note.nv.cuinfo,"",@"SHT_NOTE"
	.sectionflags	@"SHF_NOTE_NV_CUINFO"
        /*0018*/ 	.short	0x0002
        /*001a*/ 	.short	0x001e
        /*001c*/ 	.short	0x0082
	.zero		2


//--------------------- .nv.info                  --------------------------
	.section	.nv.info,"",@"SHT_CUDA_INFO"
	.align	4


	//----- nvinfo : EIATTR_REGCOUNT
	.align		4
        /*0000*/ 	.byte	0x04, 0x2f
        /*0002*/ 	.short	(.L_1 - .L_0)
	.align		4
.L_0:
        /*0004*/ 	.word	index@(cvt_rni_u16_f32)
        /*0008*/ 	.word	0x0000000a


	//----- nvinfo : EIATTR_FRAME_SIZE
	.align		4
.L_1:
        /*000c*/ 	.byte	0x04, 0x11
        /*000e*/ 	.short	(.L_3 - .L_2)
	.align		4
.L_2:
        /*0010*/ 	.word	index@(cvt_rni_u16_f32)
        /*0014*/ 	.word	0x00000000


	//----- nvinfo : EIATTR_MIN_STACK_SIZE
	.align		4
.L_3:
        /*0018*/ 	.byte	0x04, 0x12
        /*001a*/ 	.short	(.L_5 - .L_4)
	.align		4
.L_4:
        /*001c*/ 	.word	index@(cvt_rni_u16_f32)
        /*0020*/ 	.word	0x00000000
.L_5:


//--------------------- .nv.compat                --------------------------
	.section	.nv.compat,"",@"SHT_CUDA_COMPAT_INFO"
	.align	4
        /*0000*/ 	.byte	0x02, 0x09, 0x00, 0x00, 0x02, 0x02, 0x01, 0x00, 0x02, 0x05, 0x05, 0x00, 0x03, 0x07, 0x01, 0x01
        /*0010*/ 	.byte	0x02, 0x03, 0x00, 0x00, 0x02, 0x06, 0x01, 0x00, 0x04, 0x0b, 0x08, 0x00, 0x09, 0x00, 0x00, 0x00
        /*0020*/ 	.byte	0x00, 0x00, 0x00, 0x00


//--------------------- .nv.info.cvt_rni_u16_f32  --------------------------
	.section	.nv.info.cvt_rni_u16_f32,"",@"SHT_CUDA_INFO"
	.sectionflags	@""
	.align	4


	//----- nvinfo : EIATTR_CUDA_API_VERSION
	.align		4
        /*0000*/ 	.byte	0x04, 0x37
        /*0002*/ 	.short	(.L_7 - .L_6)
.L_6:
        /*0004*/ 	.word	0x00000082


	//----- nvinfo : EIATTR_KPARAM_INFO
	.align		4
.L_7:
        /*0008*/ 	.byte	0x04, 0x17
        /*000a*/ 	.short	(.L_9 - .L_8)
.L_8:
        /*000c*/ 	.word	0x00000000
        /*0010*/ 	.short	0x0001
        /*0012*/ 	.short	0x0008
        /*0014*/ 	.byte	0x00, 0xf0, 0x21, 0x00


	//----- nvinfo : EIATTR_KPARAM_INFO
	.align		4
.L_9:
        /*0018*/ 	.byte	0x04, 0x17
        /*001a*/ 	.short	(.L_11 - .L_10)
.L_10:
        /*001c*/ 	.word	0x00000000
        /*0020*/ 	.short	0x0000
        /*0022*/ 	.short	0x0000
        /*0024*/ 	.byte	0x00, 0xf0, 0x21, 0x00


	//----- nvinfo : EIATTR_SPARSE_MMA_MASK
	.align		4
.L_11:
        /*0028*/ 	.byte	0x03, 0x50
        /*002a*/ 	.short	0x0000


	//----- nvinfo : EIATTR_MAXREG_COUNT
	.align		4
        /*002c*/ 	.byte	0x03, 0x1b
        /*002e*/ 	.short	0x00ff


	//----- nvinfo : EIATTR_MERCURY_ISA_VERSION
	.align		4
        /*0030*/ 	.byte	0x03, 0x5f
        /*0032*/ 	.short	0x0101


	//----- nvinfo : EIATTR_VRC_CTA_INIT_COUNT
	.align		4
        /*0034*/ 	.byte	0x02, 0x4a
	.zero		1
	.zero		1


	//----- nvinfo : EIATTR_EXIT_INSTR_OFFSETS
	.align		4
        /*0038*/ 	.byte	0x04, 0x1c
        /*003a*/ 	.short	(.L_13 - .L_12)


	//   ....[0]....
.L_12:
        /*003c*/ 	.word	0x00000070


	//----- nvinfo : EIATTR_CBANK_PARAM_SIZE
	.align		4
.L_13:
        /*0040*/ 	.byte	0x03, 0x19
        /*0042*/ 	.short	0x0010


	//----- nvinfo : EIATTR_PARAM_CBANK
	.align		4
        /*0044*/ 	.byte	0x04, 0x0a
        /*0046*/ 	.short	(.L_15 - .L_14)
	.align		4
.L_14:
        /*0048*/ 	.word	index@(.nv.constant0.cvt_rni_u16_f32)
        /*004c*/ 	.short	0x0380
        /*004e*/ 	.short	0x0010


	//----- nvinfo : EIATTR_SW_WAR
	.align		4
.L_15:
        /*0050*/ 	.byte	0x04, 0x36
        /*0052*/ 	.short	(.L_17 - .L_16)
.L_16:
        /*0054*/ 	.word	0x00000008
.L_17:


//--------------------- .nv.callgraph             --------------------------
	.section	.nv.callgraph,"",@"SHT_CUDA_CALLGRAPH"
	.align	4
	.sectionentsize	8
	.align		4
        /*0000*/ 	.word	0x00000000
	.align		4
        /*0004*/ 	.word	0xffffffff
	.align		4
        /*0008*/ 	.word	0x00000000
	.align		4
        /*000c*/ 	.word	0xfffffffe
	.align		4
        /*0010*/ 	.word	0x00000000
	.align		4
        /*0014*/ 	.word	0xfffffffd
	.align		4
        /*0018*/ 	.word	0x00000000
	.align		4
        /*001c*/ 	.word	0xfffffffc


//--------------------- .text.cvt_rni_u16_f32     --------------------------
	.section	.text.cvt_rni_u16_f32,"ax",@progbits
	.align	128
        .global         cvt_rni_u16_f32
        .type           cvt_rni_u16_f32,@function
        .size           cvt_rni_u16_f32,(.L_x_1 - cvt_rni_u16_f32)
        .other          cvt_rni_u16_f32,@"STO_CUDA_ENTRY STV_DEFAULT"
cvt_rni_u16_f32:
.text.cvt_rni_u16_f32:
[----:B------:R-:W-:Y:S08]  /*0000*/  LDC R1, c[0x0][0x37c] ;  /* 0x0000df00ff017b82 */ /* 0x000ff00000000800 */
[----:B------:R-:W0:Y:S01]  /*0010*/  LDC.64 R2, c[0x0][0x380] ;  /* 0x0000e000ff027b82 */ /* 0x000e220000000a00 */
[----:B------:R-:W0:Y:S02]  /*0020*/  LDCU.64 UR4, c[0x0][0x358] ;  /* 0x00006b00ff0477ac */ /* 0x000e240008000a00 */
[----:B0-----:R-:W2:Y:S05]  /*0030*/  LDG.E R2, desc[UR4][R2.64] ;  /* 0x0000000402027981 */ /* 0x001eaa000c1e1900 */
[----:B------:R-:W0:Y:S01]  /*0040*/  LDC.64 R4, c[0x0][0x388] ;  /* 0x0000e200ff047b82 */ /* 0x000e220000000a00 */
[----:B--2---:R-:W0:Y:S02]  /*0050*/  F2I.U16.NTZ R7, R2 ;  /* 0x0000000200077305 */ /* 0x004e240000202800 */
[----:B0-----:R-:W-:Y:S01]  /*0060*/  ST.E.U16 desc[UR4][R4.64], R7 ;  /* 0x0000000704007985 */ /* 0x001fe2000c101504 */
[----:B------:R-:W-:Y:S05]  /*0070*/  EXIT ;  /* 0x000000000000794d */ /* 0x000fea0003800000 */
.L_x_0:
[----:B------:R-:W-:-:S00]  /*0080*/  BRA `(.L_x_0) ;  /* 0xfffffffc00fc7947 */ /* 0x000fc0000383ffff */
[----:B------:R-:W-:-:S00]  /*0090*/  NOP ;  /* 0x0000000000007918 */ /* 0x000fc00000000000 */
        /* <DEDUP_REMOVED lines=14> */
.L_x_1:


//--------------------- .nv.shared.reserved.0     --------------------------
	.section	.nv.shared.reserved.0,"aw",@nobits
	.weak		__nv_reservedSMEM_offset_0_alias
	.size		__nv_reservedSMEM_offset_0_alias, 0, 64
	.other		__nv_reservedSMEM_offset_0_alias,@"STO_CUDA_RESERVED_SHARED STV_DEFAULT"
__nv_reservedSMEM_offset_0_alias:
	.zero		0
	.zero		64


//--------------------- .nv.constant0.cvt_rni_u16_f32 --------------------------
	.section	.nv.constant0.cvt_rni_u16_f32,"a",@progbits
	.sectionflags	@""
	.align	4
.nv.constant0.cvt_rni_u16_f32:
	.zero		912


//--------------------- SYMBOLS --------------------------

	.type		.nv.reservedSmem.offset0,@object
	.size		.nv.reservedSmem.offset0,0x4
